	.headerflags	@"EF_CUDA_TEXMODE_UNIFIED EF_CUDA_64BIT_ADDRESS EF_CUDA_ACCELERATORS EF_CUDA_SM90 EF_CUDA_VIRTUAL_SM(EF_CUDA_SM90)"
	.elftype	@"ET_EXEC"


//--------------------- .nv.info                  --------------------------
	.section	.nv.info,"",@"SHT_CUDA_INFO"
	.align	4


	//----- nvinfo : EIATTR_REGCOUNT
	.align		4
        /*0000*/ 	.byte	0x04, 0x2f
        /*0002*/ 	.short	(.L_1 - .L_0)
	.align		4
.L_0:
        /*0004*/ 	.word	index@(triton_poi_fused_convolution_hardtanh_backward_6)
        /*0008*/ 	.word	0x0000001a


	//----- nvinfo : EIATTR_MIN_STACK_SIZE
	.align		4
.L_1:
        /*000c*/ 	.byte	0x04, 0x12
        /*000e*/ 	.short	(.L_3 - .L_2)
	.align		4
.L_2:
        /*0010*/ 	.word	index@(triton_poi_fused_convolution_hardtanh_backward_6)
        /*0014*/ 	.word	0x00000000


	//----- nvinfo : EIATTR_FRAME_SIZE
	.align		4
.L_3:
        /*0018*/ 	.byte	0x04, 0x11
        /*001a*/ 	.short	(.L_5 - .L_4)
	.align		4
.L_4:
        /*001c*/ 	.word	index@(triton_poi_fused_convolution_hardtanh_backward_6)
        /*0020*/ 	.word	0x00000000


	//----- nvinfo : EIATTR_MIN_STACK_SIZE
	.align		4
.L_5:
        /*0024*/ 	.byte	0x04, 0x12
        /*0026*/ 	.short	(.L_7 - .L_6)
	.align		4
.L_6:
        /*0028*/ 	.word	index@(triton_poi_fused_convolution_hardtanh_backward_6)
        /*002c*/ 	.word	0x00000000
.L_7:


//--------------------- .nv.info.triton_poi_fused_convolution_hardtanh_backward_6 --------------------------
	.section	.nv.info.triton_poi_fused_convolution_hardtanh_backward_6,"",@"SHT_CUDA_INFO"
	.sectionflags	@""
	.align	4


	//----- nvinfo : EIATTR_CUDA_API_VERSION
	.align		4
        /*0000*/ 	.byte	0x04, 0x37
        /*0002*/ 	.short	(.L_9 - .L_8)
.L_8:
        /*0004*/ 	.word	0x0000007c


	//----- nvinfo : EIATTR_KPARAM_INFO
	.align		4
.L_9:
        /*0008*/ 	.byte	0x04, 0x17
        /*000a*/ 	.short	(.L_11 - .L_10)
.L_10:
        /*000c*/ 	.word	0x00000000
        /*0010*/ 	.short	0x0003
        /*0012*/ 	.short	0x0018
        /*0014*/ 	.byte	0x00, 0xf0, 0x11, 0x00


	//----- nvinfo : EIATTR_KPARAM_INFO
	.align		4
.L_11:
        /*0018*/ 	.byte	0x04, 0x17
        /*001a*/ 	.short	(.L_13 - .L_12)
.L_12:
        /*001c*/ 	.word	0x00000000
        /*0020*/ 	.short	0x0002
        /*0022*/ 	.short	0x0010
        /*0024*/ 	.byte	0x00, 0xf4, 0x21, 0x00


	//----- nvinfo : EIATTR_KPARAM_INFO
	.align		4
.L_13:
        /*0028*/ 	.byte	0x04, 0x17
        /*002a*/ 	.short	(.L_15 - .L_14)
.L_14:
        /*002c*/ 	.word	0x00000000
        /*0030*/ 	.short	0x0001
        /*0032*/ 	.short	0x0008
        /*0034*/ 	.byte	0x00, 0xf4, 0x21, 0x00


	//----- nvinfo : EIATTR_KPARAM_INFO
	.align		4
.L_15:
        /*0038*/ 	.byte	0x04, 0x17
        /*003a*/ 	.short	(.L_17 - .L_16)
.L_16:
        /*003c*/ 	.word	0x00000000
        /*0040*/ 	.short	0x0000
        /*0042*/ 	.short	0x0000
        /*0044*/ 	.byte	0x00, 0xf4, 0x21, 0x00


	//----- nvinfo : EIATTR_SPARSE_MMA_MASK
	.align		4
.L_17:
        /*0048*/ 	.byte	0x03, 0x50
        /*004a*/ 	.short	0x0000


	//----- nvinfo : EIATTR_MAXREG_COUNT
	.align		4
        /*004c*/ 	.byte	0x03, 0x1b
        /*004e*/ 	.short	0x00ff


	//----- nvinfo : EIATTR_EXIT_INSTR_OFFSETS
	.align		4
        /*0050*/ 	.byte	0x04, 0x1c
        /*0052*/ 	.short	(.L_19 - .L_18)


	//   ....[0]....
.L_18:
        /*0054*/ 	.word	0x000004b0


	//   ....[1]....
        /*0058*/ 	.word	0x000004d0


	//----- nvinfo : EIATTR_REQNTID
	.align		4
.L_19:
        /*005c*/ 	.byte	0x04, 0x10
        /*005e*/ 	.short	(.L_21 - .L_20)
.L_20:
        /*0060*/ 	.word	0x00000080
        /*0064*/ 	.word	0x00000001
        /*0068*/ 	.word	0x00000001


	//----- nvinfo : EIATTR_CBANK_PARAM_SIZE
	.align		4
.L_21:
        /*006c*/ 	.byte	0x03, 0x19
        /*006e*/ 	.short	0x001c


	//----- nvinfo : EIATTR_PARAM_CBANK
	.align		4
        /*0070*/ 	.byte	0x04, 0x0a
        /*0072*/ 	.short	(.L_23 - .L_22)
	.align		4
.L_22:
        /*0074*/ 	.word	index@(.nv.constant0.triton_poi_fused_convolution_hardtanh_backward_6)
        /*0078*/ 	.short	0x0210
        /*007a*/ 	.short	0x001c


	//----- nvinfo : EIATTR_SW_WAR
	.align		4
.L_23:
        /*007c*/ 	.byte	0x04, 0x36
        /*007e*/ 	.short	(.L_25 - .L_24)
.L_24:
        /*0080*/ 	.word	0x00000008
.L_25:


//--------------------- .nv.callgraph             --------------------------
	.section	.nv.callgraph,"",@"SHT_CUDA_CALLGRAPH"
	.align	4
	.sectionentsize	8
	.align		4
        /*0000*/ 	.word	0x00000000
	.align		4
        /*0004*/ 	.word	0xffffffff
	.align		4
        /*0008*/ 	.word	0x00000000
	.align		4
        /*000c*/ 	.word	0xfffffffe
	.align		4
        /*0010*/ 	.word	0x00000000
	.align		4
        /*0014*/ 	.word	0xfffffffd
	.align		4
        /*0018*/ 	.word	0x00000000
	.align		4
        /*001c*/ 	.word	0xfffffffc


//--------------------- .text.triton_poi_fused_convolution_hardtanh_backward_6 --------------------------
	.section	.text.triton_poi_fused_convolution_hardtanh_backward_6,"ax",@progbits
	.align	128
        .global         triton_poi_fused_convolution_hardtanh_backward_6
        .type           triton_poi_fused_convolution_hardtanh_backward_6,@function
        .size           triton_poi_fused_convolution_hardtanh_backward_6,(.L_x_1 - triton_poi_fused_convolution_hardtanh_backward_6)
        .other          triton_poi_fused_convolution_hardtanh_backward_6,@"STO_CUDA_ENTRY STV_DEFAULT"
triton_poi_fused_convolution_hardtanh_backward_6:
.text.triton_poi_fused_convolution_hardtanh_backward_6:
[----:B------:R-:W0:Y:S02]  /*0000*/  LDC R1, c[0x0][0x28] ;  /* 0x00000a00ff017b82 */ /* 0x000e240000000800 */
[----:B------:R-:W1:Y:S01]  /*0010*/  S2R R0, SR_TID.X ;  /* 0x0000000000007919 */ /* 0x000e620000002100 */
[----:B------:R-:W2:Y:S01]  /*0020*/  LDC.64 R12, c[0x0][0x210] ;  /* 0x00008400ff0c7b82 */ /* 0x000ea20000000a00 */
[----:B------:R-:W-:Y:S01]  /*0030*/  CS2R R10, SRZ ;  /* 0x00000000000a7805 */ /* 0x000fe2000001ff00 */
[----:B------:R-:W-:Y:S01]  /*0040*/  ULDC.64 UR4, c[0x0][0x208] ;  /* 0x0000820000047ab9 */ /* 0x000fe20000000a00 */
[----:B------:R-:W3:Y:S01]  /*0050*/  S2R R3, SR_CTAID.X ;  /* 0x0000000000037919 */ /* 0x000ee20000002500 */
[----:B------:R-:W-:Y:S02]  /*0060*/  CS2R R16, SRZ ;  /* 0x0000000000107805 */ /* 0x000fe4000001ff00 */
[----:B------:R-:W-:Y:S01]  /*0070*/  CS2R R18, SRZ ;  /* 0x0000000000127805 */ /* 0x000fe2000001ff00 */
[----:B------:R-:W-:Y:S01]  /*0080*/  ULDC.64 UR6, c[0x0][0x220] ;  /* 0x0000880000067ab9 */ /* 0x000fe20000000a00 */
[----:B-1----:R-:W-:Y:S01]  /*0090*/  IMAD.SHL.U32 R0, R0, 0x8, RZ ;  /* 0x0000000800007824 */ /* 0x002fe200078e00ff */
[----:B---3--:R-:W-:-:S04]  /*00a0*/  SHF.R.S32.HI R5, RZ, 0x15, R3 ;  /* 0x00000015ff057819 */ /* 0x008fc80000011403 */
[----:B------:R-:W-:Y:S02]  /*00b0*/  LOP3.LUT R0, R0, 0x3f8, RZ, 0xc0, !PT ;  /* 0x000003f800007812 */ /* 0x000fe400078ec0ff */
[----:B------:R-:W-:-:S03]  /*00c0*/  SGXT R5, R5, 0x1 ;  /* 0x000000010505781a */ /* 0x000fc60000000200 */
[----:B------:R-:W-:Y:S02]  /*00d0*/  IMAD R0, R3, 0x400, R0 ;  /* 0x0000040003007824 */ /* 0x000fe400078e0200 */
[----:B------:R-:W1:Y:S02]  /*00e0*/  LDC.64 R2, c[0x0][0x218] ;  /* 0x00008600ff027b82 */ /* 0x000e640000000a00 */
[C---:B------:R-:W-:Y:S01]  /*00f0*/  VIADD R4, R0.reuse, 0x4 ;  /* 0x0000000400047836 */ /* 0x040fe20000000000 */
[C---:B------:R-:W-:Y:S01]  /*0100*/  ISETP.GE.AND P6, PT, R0.reuse, 0x3c100, PT ;  /* 0x0003c1000000780c */ /* 0x040fe20003fc6270 */
[----:B--2---:R-:W-:-:S03]  /*0110*/  IMAD.WIDE R20, R0, 0x4, R12 ;  /* 0x0000000400147825 */ /* 0x004fc600078e020c */
[----:B------:R-:W-:-:S04]  /*0120*/  LEA.HI R6, R5, R4, RZ, 0x6 ;  /* 0x0000000405067211 */ /* 0x000fc800078f30ff */
[----:B------:R-:W-:Y:S02]  /*0130*/  LOP3.LUT R7, R6, 0xffffffc0, RZ, 0xc0, !PT ;  /* 0xffffffc006077812 */ /* 0x000fe400078ec0ff */
[----:B------:R-:W-:-:S03]  /*0140*/  LEA.HI R6, R5, R0, RZ, 0x6 ;  /* 0x0000000005067211 */ /* 0x000fc600078f30ff */
[----:B------:R-:W-:Y:S01]  /*0150*/  IMAD.IADD R15, R4, 0x1, -R7 ;  /* 0x00000001040f7824 */ /* 0x000fe200078e0a07 */
[----:B------:R-:W-:Y:S02]  /*0160*/  LOP3.LUT R9, R6, 0xffffffc0, RZ, 0xc0, !PT ;  /* 0xffffffc006097812 */ /* 0x000fe400078ec0ff */
[----:B------:R-:W-:Y:S02]  /*0170*/  CS2R R4, SRZ ;  /* 0x0000000000047805 */ /* 0x000fe4000001ff00 */
[----:B------:R-:W-:Y:S02]  /*0180*/  CS2R R6, SRZ ;  /* 0x0000000000067805 */ /* 0x000fe4000001ff00 */
[----:B------:R-:W-:Y:S01]  /*0190*/  CS2R R12, SRZ ;  /* 0x00000000000c7805 */ /* 0x000fe2000001ff00 */
[----:B------:R-:W2:Y:S01]  /*01a0*/  @!P6 LDG.E.128 R16, desc[UR4][R20.64+0x10] ;  /* 0x000010041410e981 */ /* 0x000ea2000c1e1d00 */
[----:B------:R-:W-:Y:S01]  /*01b0*/  IMAD.IADD R23, R0, 0x1, -R9 ;  /* 0x0000000100177824 */ /* 0x000fe200078e0a09 */
[----:B------:R-:W-:-:S03]  /*01c0*/  CS2R R8, SRZ ;  /* 0x0000000000087805 */ /* 0x000fc6000001ff00 */
[----:B-1----:R-:W-:-:S03]  /*01d0*/  IMAD.WIDE R22, R23, 0x4, R2 ;  /* 0x0000000417167825 */ /* 0x002fc600078e0202 */
[----:B------:R-:W3:Y:S01]  /*01e0*/  @!P6 LDG.E.128 R8, desc[UR4][R20.64] ;  /* 0x000000041408e981 */ /* 0x000ee2000c1e1d00 */
[----:B------:R-:W-:-:S03]  /*01f0*/  IMAD.WIDE R2, R15, 0x4, R2 ;  /* 0x000000040f027825 */ /* 0x000fc600078e0202 */
[----:B------:R-:W3:Y:S01]  /*0200*/  @!P6 LDG.E.EL.128 R4, desc[UR4][R22.64] ;  /* 0x000000041604e981 */ /* 0x000ee2000c2e1d00 */
[----:B------:R-:W-:-:S06]  /*0210*/  CS2R R14, SRZ ;  /* 0x00000000000e7805 */ /* 0x000fcc000001ff00 */
[----:B------:R-:W2:Y:S01]  /*0220*/  @!P6 LDG.E.EL.128 R12, desc[UR4][R2.64] ;  /* 0x00000004020ce981 */ /* 0x000ea2000c2e1d00 */
[----:B---3--:R-:W-:Y:S01]  /*0230*/  FADD R7, R7, R11 ;  /* 0x0000000b07077221 */ /* 0x008fe20000000000 */
[----:B------:R-:W-:Y:S01]  /*0240*/  FADD R6, R6, R10 ;  /* 0x0000000a06067221 */ /* 0x000fe20000000000 */
[----:B------:R-:W-:Y:S01]  /*0250*/  FADD R5, R5, R9 ;  /* 0x0000000905057221 */ /* 0x000fe20000000000 */
[----:B------:R-:W-:Y:S02]  /*0260*/  FADD R4, R4, R8 ;  /* 0x0000000804047221 */ /* 0x000fe40000000000 */
[----:B------:R-:W-:Y:S02]  /*0270*/  FSETP.GE.AND P2, PT, R7, 6, PT ;  /* 0x40c000000700780b */ /* 0x000fe40003f46000 */
[----:B------:R-:W-:Y:S01]  /*0280*/  FSETP.GE.AND P0, PT, R6, 6, PT ;  /* 0x40c000000600780b */ /* 0x000fe20003f06000 */
[----:B--2---:R-:W-:Y:S01]  /*0290*/  FADD R15, R15, R19 ;  /* 0x000000130f0f7221 */ /* 0x004fe20000000000 */
[----:B------:R-:W-:Y:S01]  /*02a0*/  FSETP.GE.AND P3, PT, R5, 6, PT ;  /* 0x40c000000500780b */ /* 0x000fe20003f66000 */
[----:B------:R-:W-:Y:S01]  /*02b0*/  FADD R14, R14, R18 ;  /* 0x000000120e0e7221 */ /* 0x000fe20000000000 */
[----:B------:R-:W-:Y:S01]  /*02c0*/  FSETP.LE.OR P2, PT, R7, RZ, P2 ;  /* 0x000000ff0700720b */ /* 0x000fe20001743400 */
[----:B------:R-:W-:Y:S01]  /*02d0*/  FADD R13, R13, R17 ;  /* 0x000000110d0d7221 */ /* 0x000fe20000000000 */
[----:B------:R-:W-:Y:S01]  /*02e0*/  FSETP.LE.OR P4, PT, R6, RZ, P0 ;  /* 0x000000ff0600720b */ /* 0x000fe20000783400 */
[----:B------:R-:W-:Y:S01]  /*02f0*/  FADD R12, R12, R16 ;  /* 0x000000100c0c7221 */ /* 0x000fe20000000000 */
[----:B------:R-:W-:-:S02]  /*0300*/  FSETP.GE.AND P1, PT, R4, 6, PT ;  /* 0x40c000000400780b */ /* 0x000fc40003f26000 */
[----:B------:R-:W-:Y:S02]  /*0310*/  FSETP.LE.OR P0, PT, R5, RZ, P3 ;  /* 0x000000ff0500720b */ /* 0x000fe40001f03400 */
[----:B------:R-:W-:Y:S02]  /*0320*/  SEL R2, RZ, 0x1, !P2 ;  /* 0x00000001ff027807 */ /* 0x000fe40005000000 */
[----:B------:R-:W-:Y:S02]  /*0330*/  SEL R3, RZ, 0x1, !P4 ;  /* 0x00000001ff037807 */ /* 0x000fe40006000000 */
[----:B------:R-:W-:Y:S02]  /*0340*/  FSETP.LE.OR P1, PT, R4, RZ, P1 ;  /* 0x000000ff0400720b */ /* 0x000fe40000f23400 */
[----:B------:R-:W-:Y:S02]  /*0350*/  FSETP.GE.AND P4, PT, R15, 6, PT ;  /* 0x40c000000f00780b */ /* 0x000fe40003f86000 */
[----:B------:R-:W-:-:S02]  /*0360*/  FSETP.GE.AND P5, PT, R14, 6, PT ;  /* 0x40c000000e00780b */ /* 0x000fc40003fa6000 */
[----:B------:R-:W-:Y:S02]  /*0370*/  FSETP.GE.AND P2, PT, R13, 6, PT ;  /* 0x40c000000d00780b */ /* 0x000fe40003f46000 */
[----:B------:R-:W-:Y:S02]  /*0380*/  FSETP.GE.AND P3, PT, R12, 6, PT ;  /* 0x40c000000c00780b */ /* 0x000fe40003f66000 */
[----:B------:R-:W-:Y:S02]  /*0390*/  PRMT R4, R3, 0x3340, R2 ;  /* 0x0000334003047816 */ /* 0x000fe40000000002 */
[----:B------:R-:W-:Y:S02]  /*03a0*/  FSETP.LE.OR P4, PT, R15, RZ, P4 ;  /* 0x000000ff0f00720b */ /* 0x000fe40002783400 */
[----:B------:R-:W-:Y:S02]  /*03b0*/  FSETP.LE.OR P5, PT, R14, RZ, P5 ;  /* 0x000000ff0e00720b */ /* 0x000fe40002fa3400 */
[----:B------:R-:W-:-:S02]  /*03c0*/  FSETP.LE.OR P2, PT, R13, RZ, P2 ;  /* 0x000000ff0d00720b */ /* 0x000fc40001743400 */
[----:B------:R-:W-:Y:S02]  /*03d0*/  FSETP.LE.OR P3, PT, R12, RZ, P3 ;  /* 0x000000ff0c00720b */ /* 0x000fe40001f63400 */
[----:B------:R-:W-:Y:S02]  /*03e0*/  SEL R2, RZ, 0x1, !P0 ;  /* 0x00000001ff027807 */ /* 0x000fe40004000000 */
[----:B------:R-:W-:Y:S02]  /*03f0*/  SEL R3, RZ, 0x1, !P1 ;  /* 0x00000001ff037807 */ /* 0x000fe40004800000 */
[----:B------:R-:W-:Y:S02]  /*0400*/  SEL R6, RZ, 0x1, !P4 ;  /* 0x00000001ff067807 */ /* 0x000fe40006000000 */
[----:B------:R-:W-:Y:S02]  /*0410*/  SEL R7, RZ, 0x1, !P5 ;  /* 0x00000001ff077807 */ /* 0x000fe40006800000 */
[----:B------:R-:W-:-:S02]  /*0420*/  SEL R8, RZ, 0x1, !P2 ;  /* 0x00000001ff087807 */ /* 0x000fc40005000000 */
[----:B------:R-:W-:Y:S02]  /*0430*/  SEL R9, RZ, 0x1, !P3 ;  /* 0x00000001ff097807 */ /* 0x000fe40005800000 */
[----:B------:R-:W-:Y:S02]  /*0440*/  PRMT R5, R3, 0x3340, R2 ;  /* 0x0000334003057816 */ /* 0x000fe40000000002 */
[----:B------:R-:W-:Y:S02]  /*0450*/  IADD3 R2, P0, R0, UR6, RZ ;  /* 0x0000000600027c10 */ /* 0x000fe4000ff1e0ff */
[----:B------:R-:W-:Y:S02]  /*0460*/  PRMT R6, R7, 0x3340, R6 ;  /* 0x0000334007067816 */ /* 0x000fe40000000006 */
[----:B------:R-:W-:Y:S02]  /*0470*/  PRMT R9, R9, 0x3340, R8 ;  /* 0x0000334009097816 */ /* 0x000fe40000000008 */
[----:B------:R-:W-:-:S02]  /*0480*/  LEA.HI.X.SX32 R3, R0, UR7, 0x1, P0 ;  /* 0x0000000700037c11 */ /* 0x000fc400080f0eff */
[----:B------:R-:W-:Y:S02]  /*0490*/  PRMT R4, R5, 0x5410, R4 ;  /* 0x0000541005047816 */ /* 0x000fe40000000004 */
[----:B------:R-:W-:Y:S01]  /*04a0*/  PRMT R5, R9, 0x5410, R6 ;  /* 0x0000541009057816 */ /* 0x000fe20000000006 */
[----:B------:R-:W-:Y:S06]  /*04b0*/  @P6 EXIT ;  /* 0x000000000000694d */ /* 0x000fec0003800000 */
[----:B------:R-:W-:Y:S01]  /*04c0*/  STG.E.64 desc[UR4][R2.64], R4 ;  /* 0x0000000402007986 */ /* 0x000fe2000c101b04 */
[----:B------:R-:W-:Y:S05]  /*04d0*/  EXIT ;  /* 0x000000000000794d */ /* 0x000fea0003800000 */
.L_x_0:
[----:B------:R-:W-:-:S00]  /*04e0*/  BRA `(.L_x_0) ;  /* 0xfffffffc00fc7947 */ /* 0x000fc0000383ffff */
[----:B------:R-:W-:-:S00]  /*04f0*/  NOP ;  /* 0x0000000000007918 */ /* 0x000fc00000000000 */
        /* <DEDUP_REMOVED lines=8> */
.L_x_1:


//--------------------- .nv.constant0.triton_poi_fused_convolution_hardtanh_backward_6 --------------------------
	.section	.nv.constant0.triton_poi_fused_convolution_hardtanh_backward_6,"a",@progbits
	.sectionflags	@""
	.align	4
.nv.constant0.triton_poi_fused_convolution_hardtanh_backward_6:
	.zero		556
